//
// Generated by NVIDIA NVVM Compiler
//
// Compiler Build ID: CL-36424714
// Cuda compilation tools, release 13.0, V13.0.88
// Based on NVVM 20.0.0
//

.version 9.0
.target sm_100
.address_size 64

	// .globl	_Z6kernelPfmii
.extern .func  (.param .b32 func_retval0) vprintf
(
	.param .b64 vprintf_param_0,
	.param .b64 vprintf_param_1
)
;
.global .align 1 .b8 $str[8] = {32, 37, 51, 46, 49, 102, 32};
.global .align 1 .b8 $str$1[11] = {10, 32, 32, 37, 51, 46, 49, 102, 32, 10};

.visible .entry _Z6kernelPfmii(
	.param .u64 .ptr .align 1 _Z6kernelPfmii_param_0,
	.param .u64 _Z6kernelPfmii_param_1,
	.param .u32 _Z6kernelPfmii_param_2,
	.param .u32 _Z6kernelPfmii_param_3
)
{
	.local .align 8 .b8 	__local_depot0[8];
	.reg .b64 	%SP;
	.reg .b64 	%SPL;
	.reg .pred 	%p<41>;
	.reg .b32 	%r<96>;
	.reg .b32 	%f<203>;
	.reg .b64 	%rd<30>;
	.reg .b64 	%fd<14>;

	mov.u64 	%SPL, __local_depot0;
	cvta.local.u64 	%SP, %SPL;
	ld.param.u64 	%rd8, [_Z6kernelPfmii_param_0];
	ld.param.u64 	%rd7, [_Z6kernelPfmii_param_1];
	ld.param.u32 	%r20, [_Z6kernelPfmii_param_2];
	ld.param.u32 	%r21, [_Z6kernelPfmii_param_3];
	cvta.to.global.u64 	%rd1, %rd8;
	min.s32 	%r22, %r20, %r21;
	setp.lt.s32 	%p1, %r22, 1;
	@%p1 bra 	$L__BB0_19;
	and.b32  	%r1, %r21, 7;
	and.b32  	%r2, %r21, 1;
	and.b32  	%r3, %r21, 2147483646;
	and.b32  	%r4, %r21, 2147483640;
	neg.s32 	%r5, %r3;
	mov.b32 	%r88, 0;
$L__BB0_2:
	cvt.u64.u32 	%rd9, %r88;
	mul.lo.s64 	%rd2, %rd7, %rd9;
	add.s64 	%rd3, %rd1, %rd2;
	cvt.rn.f32.u32 	%f1, %r88;
	setp.eq.s32 	%p2, %r88, 0;
	abs.f32 	%f2, %f1;
	@%p2 bra 	$L__BB0_20;
	setp.eq.s32 	%p3, %r21, 1;
	mov.b32 	%r91, 0;
	@%p3 bra 	$L__BB0_13;
	add.s64 	%rd29, %rd3, 4;
	mov.b32 	%r89, 1;
	mov.u32 	%r90, %r5;
$L__BB0_5:
	setp.nan.f32 	%p4, %f2, %f2;
	add.s32 	%r26, %r89, -1;
	cvt.rn.f32.u32 	%f3, %r26;
	abs.f32 	%f4, %f3;
	setp.nan.f32 	%p5, %f4, %f4;
	or.pred  	%p6, %p5, %p4;
	@%p6 bra 	$L__BB0_7;
	setp.lt.f32 	%p7, %f4, 0f00800000;
	mul.f32 	%f18, %f4, 0f4B800000;
	selp.f32 	%f19, %f18, %f4, %p7;
	mov.b32 	%r27, %f19;
	add.s32 	%r28, %r27, -1060439283;
	and.b32  	%r29, %r28, -8388608;
	sub.s32 	%r30, %r27, %r29;
	mov.b32 	%f20, %r30;
	cvt.rn.f32.s32 	%f21, %r29;
	selp.f32 	%f22, 0fC1C00000, 0f00000000, %p7;
	fma.rn.f32 	%f23, %f21, 0f34000000, %f22;
	add.f32 	%f24, %f20, 0fBF800000;
	add.f32 	%f25, %f20, 0f3F800000;
	rcp.approx.ftz.f32 	%f26, %f25;
	add.f32 	%f27, %f24, %f24;
	mul.f32 	%f28, %f27, %f26;
	mul.f32 	%f29, %f28, %f28;
	neg.f32 	%f30, %f28;
	sub.f32 	%f31, %f24, %f28;
	add.f32 	%f32, %f31, %f31;
	fma.rn.f32 	%f33, %f30, %f24, %f32;
	mul.rn.f32 	%f34, %f26, %f33;
	fma.rn.f32 	%f35, %f29, 0f3A2C32E4, 0f3B52E7DB;
	fma.rn.f32 	%f36, %f35, %f29, 0f3C93BB73;
	fma.rn.f32 	%f37, %f36, %f29, 0f3DF6384F;
	mul.rn.f32 	%f38, %f37, %f29;
	fma.rn.f32 	%f39, %f28, 0f3FB8AA3B, %f23;
	mul.f32 	%f40, %f38, 0f40400000;
	sub.f32 	%f41, %f23, %f39;
	fma.rn.f32 	%f42, %f28, 0f3FB8AA3B, %f41;
	fma.rn.f32 	%f43, %f34, 0f3FB8AA3B, %f42;
	fma.rn.f32 	%f44, %f28, 0f32A55E34, %f43;
	fma.rn.f32 	%f45, %f40, %f34, %f44;
	fma.rn.f32 	%f46, %f38, %f28, %f45;
	add.rn.f32 	%f47, %f39, %f46;
	mul.rn.f32 	%f48, %f47, %f1;
	cvt.rni.f32.f32 	%f49, %f48;
	sub.f32 	%f50, %f48, %f49;
	neg.f32 	%f51, %f48;
	fma.rn.f32 	%f52, %f47, %f1, %f51;
	neg.f32 	%f53, %f39;
	add.rn.f32 	%f54, %f47, %f53;
	neg.f32 	%f55, %f54;
	add.rn.f32 	%f56, %f46, %f55;
	fma.rn.f32 	%f57, %f56, %f1, %f52;
	add.f32 	%f58, %f50, %f57;
	setp.gt.f32 	%p8, %f49, 0f00000000;
	selp.b32 	%r31, 0, -2097152000, %p8;
	setp.eq.s32 	%p9, %r89, 1;
	setp.eq.f32 	%p10, %f4, 0f7F800000;
	add.f32 	%f59, %f3, %f3;
	setp.lt.f32 	%p11, %f48, 0f00000000;
	selp.f32 	%f60, 0f00000000, 0f7F800000, %p11;
	abs.f32 	%f61, %f48;
	setp.gt.f32 	%p12, %f61, 0f43180000;
	cvt.rzi.s32.f32 	%r32, %f49;
	shl.b32 	%r33, %r32, 23;
	sub.s32 	%r34, %r33, %r31;
	mov.b32 	%f62, %r34;
	add.s32 	%r35, %r31, 2130706432;
	mov.b32 	%f63, %r35;
	fma.rn.f32 	%f64, %f58, 0f391FCB8E, 0f3AAF85ED;
	fma.rn.f32 	%f65, %f64, %f58, 0f3C1D9856;
	fma.rn.f32 	%f66, %f65, %f58, 0f3D6357BB;
	fma.rn.f32 	%f67, %f66, %f58, 0f3E75FDEC;
	fma.rn.f32 	%f68, %f67, %f58, 0f3F317218;
	fma.rn.f32 	%f69, %f68, %f58, 0f3F800000;
	mul.f32 	%f70, %f69, %f63;
	mul.f32 	%f71, %f70, %f62;
	selp.f32 	%f72, %f60, %f71, %p12;
	selp.f32 	%f73, %f59, %f72, %p10;
	selp.f32 	%f200, %f59, %f73, %p9;
	bra.uni 	$L__BB0_8;
$L__BB0_7:
	add.rn.f32 	%f200, %f3, %f1;
$L__BB0_8:
	st.global.f32 	[%rd29+-4], %f200;
	cvt.rn.f32.u32 	%f8, %r89;
	abs.f32 	%f9, %f8;
	setp.eq.s32 	%p13, %r89, 1;
	mov.f32 	%f201, 0f3F800000;
	@%p13 bra 	$L__BB0_12;
	setp.nan.f32 	%p14, %f2, %f2;
	setp.nan.f32 	%p15, %f9, %f9;
	or.pred  	%p16, %p15, %p14;
	@%p16 bra 	$L__BB0_11;
	setp.lt.f32 	%p17, %f9, 0f00800000;
	mul.f32 	%f76, %f9, 0f4B800000;
	selp.f32 	%f77, %f76, %f9, %p17;
	mov.b32 	%r36, %f77;
	add.s32 	%r37, %r36, -1060439283;
	and.b32  	%r38, %r37, -8388608;
	sub.s32 	%r39, %r36, %r38;
	mov.b32 	%f78, %r39;
	cvt.rn.f32.s32 	%f79, %r38;
	selp.f32 	%f80, 0fC1C00000, 0f00000000, %p17;
	fma.rn.f32 	%f81, %f79, 0f34000000, %f80;
	add.f32 	%f82, %f78, 0fBF800000;
	add.f32 	%f83, %f78, 0f3F800000;
	rcp.approx.ftz.f32 	%f84, %f83;
	add.f32 	%f85, %f82, %f82;
	mul.f32 	%f86, %f85, %f84;
	mul.f32 	%f87, %f86, %f86;
	neg.f32 	%f88, %f86;
	sub.f32 	%f89, %f82, %f86;
	add.f32 	%f90, %f89, %f89;
	fma.rn.f32 	%f91, %f88, %f82, %f90;
	mul.rn.f32 	%f92, %f84, %f91;
	fma.rn.f32 	%f93, %f87, 0f3A2C32E4, 0f3B52E7DB;
	fma.rn.f32 	%f94, %f93, %f87, 0f3C93BB73;
	fma.rn.f32 	%f95, %f94, %f87, 0f3DF6384F;
	mul.rn.f32 	%f96, %f95, %f87;
	fma.rn.f32 	%f97, %f86, 0f3FB8AA3B, %f81;
	mul.f32 	%f98, %f96, 0f40400000;
	sub.f32 	%f99, %f81, %f97;
	fma.rn.f32 	%f100, %f86, 0f3FB8AA3B, %f99;
	fma.rn.f32 	%f101, %f92, 0f3FB8AA3B, %f100;
	fma.rn.f32 	%f102, %f86, 0f32A55E34, %f101;
	fma.rn.f32 	%f103, %f98, %f92, %f102;
	fma.rn.f32 	%f104, %f96, %f86, %f103;
	add.rn.f32 	%f105, %f97, %f104;
	mul.rn.f32 	%f106, %f105, %f1;
	cvt.rni.f32.f32 	%f107, %f106;
	sub.f32 	%f108, %f106, %f107;
	neg.f32 	%f109, %f106;
	fma.rn.f32 	%f110, %f105, %f1, %f109;
	neg.f32 	%f111, %f97;
	add.rn.f32 	%f112, %f105, %f111;
	neg.f32 	%f113, %f112;
	add.rn.f32 	%f114, %f104, %f113;
	fma.rn.f32 	%f115, %f114, %f1, %f110;
	add.f32 	%f116, %f108, %f115;
	setp.gt.f32 	%p18, %f107, 0f00000000;
	selp.b32 	%r40, 0, -2097152000, %p18;
	setp.eq.f32 	%p19, %f9, 0f7F800000;
	add.f32 	%f117, %f8, %f8;
	setp.lt.f32 	%p20, %f106, 0f00000000;
	selp.f32 	%f118, 0f00000000, 0f7F800000, %p20;
	abs.f32 	%f119, %f106;
	setp.gt.f32 	%p21, %f119, 0f43180000;
	cvt.rzi.s32.f32 	%r41, %f107;
	shl.b32 	%r42, %r41, 23;
	sub.s32 	%r43, %r42, %r40;
	mov.b32 	%f120, %r43;
	add.s32 	%r44, %r40, 2130706432;
	mov.b32 	%f121, %r44;
	fma.rn.f32 	%f122, %f116, 0f391FCB8E, 0f3AAF85ED;
	fma.rn.f32 	%f123, %f122, %f116, 0f3C1D9856;
	fma.rn.f32 	%f124, %f123, %f116, 0f3D6357BB;
	fma.rn.f32 	%f125, %f124, %f116, 0f3E75FDEC;
	fma.rn.f32 	%f126, %f125, %f116, 0f3F317218;
	fma.rn.f32 	%f127, %f126, %f116, 0f3F800000;
	mul.f32 	%f128, %f127, %f121;
	mul.f32 	%f129, %f128, %f120;
	selp.f32 	%f130, %f118, %f129, %p21;
	selp.f32 	%f201, %f117, %f130, %p19;
	bra.uni 	$L__BB0_12;
$L__BB0_11:
	add.rn.f32 	%f201, %f8, %f1;
$L__BB0_12:
	st.global.f32 	[%rd29], %f201;
	add.s32 	%r90, %r90, 2;
	add.s32 	%r89, %r89, 2;
	add.s64 	%rd29, %rd29, 8;
	setp.ne.s32 	%p22, %r90, 0;
	mov.u32 	%r91, %r3;
	@%p22 bra 	$L__BB0_5;
$L__BB0_13:
	setp.eq.s32 	%p23, %r2, 0;
	@%p23 bra 	$L__BB0_18;
	setp.nan.f32 	%p24, %f2, %f2;
	cvt.rn.f32.u32 	%f13, %r91;
	abs.f32 	%f14, %f13;
	setp.nan.f32 	%p25, %f14, %f14;
	or.pred  	%p26, %p25, %p24;
	@%p26 bra 	$L__BB0_16;
	setp.lt.f32 	%p27, %f14, 0f00800000;
	mul.f32 	%f131, %f14, 0f4B800000;
	selp.f32 	%f132, %f131, %f14, %p27;
	mov.b32 	%r45, %f132;
	add.s32 	%r46, %r45, -1060439283;
	and.b32  	%r47, %r46, -8388608;
	sub.s32 	%r48, %r45, %r47;
	mov.b32 	%f133, %r48;
	cvt.rn.f32.s32 	%f134, %r47;
	selp.f32 	%f135, 0fC1C00000, 0f00000000, %p27;
	fma.rn.f32 	%f136, %f134, 0f34000000, %f135;
	add.f32 	%f137, %f133, 0fBF800000;
	add.f32 	%f138, %f133, 0f3F800000;
	rcp.approx.ftz.f32 	%f139, %f138;
	add.f32 	%f140, %f137, %f137;
	mul.f32 	%f141, %f140, %f139;
	mul.f32 	%f142, %f141, %f141;
	neg.f32 	%f143, %f141;
	sub.f32 	%f144, %f137, %f141;
	add.f32 	%f145, %f144, %f144;
	fma.rn.f32 	%f146, %f143, %f137, %f145;
	mul.rn.f32 	%f147, %f139, %f146;
	fma.rn.f32 	%f148, %f142, 0f3A2C32E4, 0f3B52E7DB;
	fma.rn.f32 	%f149, %f148, %f142, 0f3C93BB73;
	fma.rn.f32 	%f150, %f149, %f142, 0f3DF6384F;
	mul.rn.f32 	%f151, %f150, %f142;
	fma.rn.f32 	%f152, %f141, 0f3FB8AA3B, %f136;
	mul.f32 	%f153, %f151, 0f40400000;
	sub.f32 	%f154, %f136, %f152;
	fma.rn.f32 	%f155, %f141, 0f3FB8AA3B, %f154;
	fma.rn.f32 	%f156, %f147, 0f3FB8AA3B, %f155;
	fma.rn.f32 	%f157, %f141, 0f32A55E34, %f156;
	fma.rn.f32 	%f158, %f153, %f147, %f157;
	fma.rn.f32 	%f159, %f151, %f141, %f158;
	add.rn.f32 	%f160, %f152, %f159;
	mul.rn.f32 	%f161, %f160, %f1;
	cvt.rni.f32.f32 	%f162, %f161;
	sub.f32 	%f163, %f161, %f162;
	neg.f32 	%f164, %f161;
	fma.rn.f32 	%f165, %f160, %f1, %f164;
	neg.f32 	%f166, %f152;
	add.rn.f32 	%f167, %f160, %f166;
	neg.f32 	%f168, %f167;
	add.rn.f32 	%f169, %f159, %f168;
	fma.rn.f32 	%f170, %f169, %f1, %f165;
	add.f32 	%f171, %f163, %f170;
	setp.gt.f32 	%p28, %f162, 0f00000000;
	selp.b32 	%r49, 0, -2097152000, %p28;
	setp.eq.s32 	%p29, %r91, 0;
	setp.eq.f32 	%p30, %f14, 0f7F800000;
	add.f32 	%f172, %f13, %f13;
	setp.lt.f32 	%p31, %f161, 0f00000000;
	selp.f32 	%f173, 0f00000000, 0f7F800000, %p31;
	abs.f32 	%f174, %f161;
	setp.gt.f32 	%p32, %f174, 0f43180000;
	cvt.rzi.s32.f32 	%r50, %f162;
	shl.b32 	%r51, %r50, 23;
	sub.s32 	%r52, %r51, %r49;
	mov.b32 	%f175, %r52;
	add.s32 	%r53, %r49, 2130706432;
	mov.b32 	%f176, %r53;
	fma.rn.f32 	%f177, %f171, 0f391FCB8E, 0f3AAF85ED;
	fma.rn.f32 	%f178, %f177, %f171, 0f3C1D9856;
	fma.rn.f32 	%f179, %f178, %f171, 0f3D6357BB;
	fma.rn.f32 	%f180, %f179, %f171, 0f3E75FDEC;
	fma.rn.f32 	%f181, %f180, %f171, 0f3F317218;
	fma.rn.f32 	%f182, %f181, %f171, 0f3F800000;
	mul.f32 	%f183, %f182, %f176;
	mul.f32 	%f184, %f183, %f175;
	selp.f32 	%f185, %f173, %f184, %p32;
	selp.f32 	%f186, %f172, %f185, %p30;
	selp.f32 	%f202, %f172, %f186, %p29;
	bra.uni 	$L__BB0_17;
$L__BB0_16:
	add.rn.f32 	%f202, %f13, %f1;
$L__BB0_17:
	mul.wide.u32 	%rd11, %r91, 4;
	add.s64 	%rd12, %rd3, %rd11;
	st.global.f32 	[%rd12], %f202;
$L__BB0_18:
	add.s32 	%r88, %r88, 1;
	setp.eq.s32 	%p40, %r88, %r20;
	@%p40 bra 	$L__BB0_19;
	bra.uni 	$L__BB0_2;
$L__BB0_19:
	add.s64 	%rd21, %rd1, %rd7;
	add.u64 	%rd22, %SP, 0;
	add.u64 	%rd23, %SPL, 0;
	ld.global.f32 	%f187, [%rd21];
	cvt.f64.f32 	%fd1, %f187;
	st.local.f64 	[%rd23], %fd1;
	mov.u64 	%rd24, $str;
	cvta.global.u64 	%rd25, %rd24;
	{ // callseq 0, 0
	.param .b64 param0;
	st.param.b64 	[param0], %rd25;
	.param .b64 param1;
	st.param.b64 	[param1], %rd22;
	.param .b32 retval0;
	call.uni (retval0), 
	vprintf, 
	(
	param0, 
	param1
	);
	ld.param.b32 	%r62, [retval0];
	} // callseq 0
	ld.global.f32 	%f188, [%rd21+4];
	cvt.f64.f32 	%fd2, %f188;
	st.local.f64 	[%rd23], %fd2;
	{ // callseq 1, 0
	.param .b64 param0;
	st.param.b64 	[param0], %rd25;
	.param .b64 param1;
	st.param.b64 	[param1], %rd22;
	.param .b32 retval0;
	call.uni (retval0), 
	vprintf, 
	(
	param0, 
	param1
	);
	ld.param.b32 	%r64, [retval0];
	} // callseq 1
	ld.global.f32 	%f189, [%rd21+8];
	cvt.f64.f32 	%fd3, %f189;
	st.local.f64 	[%rd23], %fd3;
	{ // callseq 2, 0
	.param .b64 param0;
	st.param.b64 	[param0], %rd25;
	.param .b64 param1;
	st.param.b64 	[param1], %rd22;
	.param .b32 retval0;
	call.uni (retval0), 
	vprintf, 
	(
	param0, 
	param1
	);
	ld.param.b32 	%r66, [retval0];
	} // callseq 2
	ld.global.f32 	%f190, [%rd21+12];
	cvt.f64.f32 	%fd4, %f190;
	st.local.f64 	[%rd23], %fd4;
	{ // callseq 3, 0
	.param .b64 param0;
	st.param.b64 	[param0], %rd25;
	.param .b64 param1;
	st.param.b64 	[param1], %rd22;
	.param .b32 retval0;
	call.uni (retval0), 
	vprintf, 
	(
	param0, 
	param1
	);
	ld.param.b32 	%r68, [retval0];
	} // callseq 3
	ld.global.f32 	%f191, [%rd21+16];
	cvt.f64.f32 	%fd5, %f191;
	st.local.f64 	[%rd23], %fd5;
	{ // callseq 4, 0
	.param .b64 param0;
	st.param.b64 	[param0], %rd25;
	.param .b64 param1;
	st.param.b64 	[param1], %rd22;
	.param .b32 retval0;
	call.uni (retval0), 
	vprintf, 
	(
	param0, 
	param1
	);
	ld.param.b32 	%r70, [retval0];
	} // callseq 4
	ld.global.f32 	%f192, [%rd21+20];
	cvt.f64.f32 	%fd6, %f192;
	st.local.f64 	[%rd23], %fd6;
	{ // callseq 5, 0
	.param .b64 param0;
	st.param.b64 	[param0], %rd25;
	.param .b64 param1;
	st.param.b64 	[param1], %rd22;
	.param .b32 retval0;
	call.uni (retval0), 
	vprintf, 
	(
	param0, 
	param1
	);
	ld.param.b32 	%r72, [retval0];
	} // callseq 5
	ld.global.f32 	%f193, [%rd21+24];
	cvt.f64.f32 	%fd7, %f193;
	st.local.f64 	[%rd23], %fd7;
	{ // callseq 6, 0
	.param .b64 param0;
	st.param.b64 	[param0], %rd25;
	.param .b64 param1;
	st.param.b64 	[param1], %rd22;
	.param .b32 retval0;
	call.uni (retval0), 
	vprintf, 
	(
	param0, 
	param1
	);
	ld.param.b32 	%r74, [retval0];
	} // callseq 6
	ld.global.f32 	%f194, [%rd21+28];
	cvt.f64.f32 	%fd8, %f194;
	st.local.f64 	[%rd23], %fd8;
	{ // callseq 7, 0
	.param .b64 param0;
	st.param.b64 	[param0], %rd25;
	.param .b64 param1;
	st.param.b64 	[param1], %rd22;
	.param .b32 retval0;
	call.uni (retval0), 
	vprintf, 
	(
	param0, 
	param1
	);
	ld.param.b32 	%r76, [retval0];
	} // callseq 7
	ld.global.f32 	%f195, [%rd21+32];
	cvt.f64.f32 	%fd9, %f195;
	st.local.f64 	[%rd23], %fd9;
	{ // callseq 8, 0
	.param .b64 param0;
	st.param.b64 	[param0], %rd25;
	.param .b64 param1;
	st.param.b64 	[param1], %rd22;
	.param .b32 retval0;
	call.uni (retval0), 
	vprintf, 
	(
	param0, 
	param1
	);
	ld.param.b32 	%r78, [retval0];
	} // callseq 8
	ld.global.f32 	%f196, [%rd21+36];
	cvt.f64.f32 	%fd10, %f196;
	st.local.f64 	[%rd23], %fd10;
	{ // callseq 9, 0
	.param .b64 param0;
	st.param.b64 	[param0], %rd25;
	.param .b64 param1;
	st.param.b64 	[param1], %rd22;
	.param .b32 retval0;
	call.uni (retval0), 
	vprintf, 
	(
	param0, 
	param1
	);
	ld.param.b32 	%r80, [retval0];
	} // callseq 9
	ld.global.f32 	%f197, [%rd21+40];
	cvt.f64.f32 	%fd11, %f197;
	st.local.f64 	[%rd23], %fd11;
	{ // callseq 10, 0
	.param .b64 param0;
	st.param.b64 	[param0], %rd25;
	.param .b64 param1;
	st.param.b64 	[param1], %rd22;
	.param .b32 retval0;
	call.uni (retval0), 
	vprintf, 
	(
	param0, 
	param1
	);
	ld.param.b32 	%r82, [retval0];
	} // callseq 10
	ld.global.f32 	%f198, [%rd21+44];
	cvt.f64.f32 	%fd12, %f198;
	st.local.f64 	[%rd23], %fd12;
	{ // callseq 11, 0
	.param .b64 param0;
	st.param.b64 	[param0], %rd25;
	.param .b64 param1;
	st.param.b64 	[param1], %rd22;
	.param .b32 retval0;
	call.uni (retval0), 
	vprintf, 
	(
	param0, 
	param1
	);
	ld.param.b32 	%r84, [retval0];
	} // callseq 11
	add.s64 	%rd26, %rd21, %rd7;
	ld.global.f32 	%f199, [%rd26+20];
	cvt.f64.f32 	%fd13, %f199;
	st.local.f64 	[%rd23], %fd13;
	mov.u64 	%rd27, $str$1;
	cvta.global.u64 	%rd28, %rd27;
	{ // callseq 12, 0
	.param .b64 param0;
	st.param.b64 	[param0], %rd28;
	.param .b64 param1;
	st.param.b64 	[param1], %rd22;
	.param .b32 retval0;
	call.uni (retval0), 
	vprintf, 
	(
	param0, 
	param1
	);
	ld.param.b32 	%r86, [retval0];
	} // callseq 12
	ret;
$L__BB0_20:
	setp.lt.u32 	%p33, %r21, 8;
	mov.b32 	%r94, 0;
	@%p33 bra 	$L__BB0_23;
	mov.b32 	%r92, 0;
$L__BB0_22:
	.pragma "nounroll";
	mul.wide.u32 	%rd13, %r92, 4;
	add.s64 	%rd14, %rd3, %rd13;
	mov.b32 	%r56, 1065353216;
	st.global.u32 	[%rd14], %r56;
	st.global.u32 	[%rd14+4], %r56;
	st.global.u32 	[%rd14+8], %r56;
	st.global.u32 	[%rd14+12], %r56;
	st.global.u32 	[%rd14+16], %r56;
	st.global.u32 	[%rd14+20], %r56;
	st.global.u32 	[%rd14+24], %r56;
	st.global.u32 	[%rd14+28], %r56;
	add.s32 	%r92, %r92, 8;
	setp.ne.s32 	%p34, %r92, %r4;
	mov.u32 	%r94, %r4;
	@%p34 bra 	$L__BB0_22;
$L__BB0_23:
	setp.eq.s32 	%p35, %r1, 0;
	@%p35 bra 	$L__BB0_18;
	add.s32 	%r57, %r1, -1;
	setp.lt.u32 	%p36, %r57, 3;
	@%p36 bra 	$L__BB0_26;
	mul.wide.u32 	%rd15, %r94, 4;
	add.s64 	%rd16, %rd3, %rd15;
	mov.b32 	%r58, 1065353216;
	st.global.u32 	[%rd16], %r58;
	st.global.u32 	[%rd16+4], %r58;
	st.global.u32 	[%rd16+8], %r58;
	st.global.u32 	[%rd16+12], %r58;
	add.s32 	%r94, %r94, 4;
$L__BB0_26:
	and.b32  	%r59, %r21, 3;
	setp.eq.s32 	%p37, %r59, 0;
	@%p37 bra 	$L__BB0_18;
	setp.eq.s32 	%p38, %r59, 1;
	@%p38 bra 	$L__BB0_29;
	mul.wide.u32 	%rd17, %r94, 4;
	add.s64 	%rd18, %rd3, %rd17;
	mov.b32 	%r60, 1065353216;
	st.global.u32 	[%rd18], %r60;
	st.global.u32 	[%rd18+4], %r60;
	add.s32 	%r94, %r94, 2;
$L__BB0_29:
	setp.eq.s32 	%p39, %r2, 0;
	@%p39 bra 	$L__BB0_18;
	mul.wide.u32 	%rd19, %r94, 4;
	add.s64 	%rd20, %rd3, %rd19;
	mov.b32 	%r61, 1065353216;
	st.global.u32 	[%rd20], %r61;
	bra.uni 	$L__BB0_18;

}


// ===== COMPILED SASS (sm_100) =====

	.target	sm_100

	.elftype	@"ET_EXEC"


//--------------------- .note.nv.tkinfo           --------------------------
	.section	.note.nv.tkinfo,"",@"SHT_NOTE"
	.sectionflags	@"SHF_NOTE_NV_TKINFO"
	.tkinfo
        /*0018*/ 	.word	0x00000002
        /*0030*/ 	.string	""
        /*0030*/ 	.string	"ptxas"
        /*0030*/ 	.string	"Cuda compilation tools, release 13.0, V13.0.88"
        /*0030*/ 	.string	"Build cuda_13.0.r13.0/compiler.36424714_0"
        /*0030*/ 	.string	"-arch sm_100 -m 64 "



//--------------------- .note.nv.cuinfo           --------------------------
	.section	.note.nv.cuinfo,"",@"SHT_NOTE"
	.sectionflags	@"SHF_NOTE_NV_CUINFO"
        /*0018*/ 	.short	0x0002
        /*001a*/ 	.short	0x0064
        /*001c*/ 	.short	0x0082
	.zero		2


//--------------------- .nv.info                  --------------------------
	.section	.nv.info,"",@"SHT_CUDA_INFO"
	.align	4


	//----- nvinfo : EIATTR_REGCOUNT
	.align		4
        /*0000*/ 	.byte	0x04, 0x2f
        /*0002*/ 	.short	(.L_3 - .L_2)
	.align		4
.L_2:
        /*0004*/ 	.word	index@(_Z6kernelPfmii)
        /*0008*/ 	.word	0x00000018


	//----- nvinfo : EIATTR_FRAME_SIZE
	.align		4
.L_3:
        /*000c*/ 	.byte	0x04, 0x11
        /*000e*/ 	.short	(.L_5 - .L_4)
	.align		4
.L_4:
        /*0010*/ 	.word	index@(_Z6kernelPfmii)
        /*0014*/ 	.word	0x00000008


	//----- nvinfo : EIATTR_MIN_STACK_SIZE
	.align		4
.L_5:
        /*0018*/ 	.byte	0x04, 0x12
        /*001a*/ 	.short	(.L_7 - .L_6)
	.align		4
.L_6:
        /*001c*/ 	.word	index@(_Z6kernelPfmii)
        /*0020*/ 	.word	0x00000008
.L_7:


//--------------------- .nv.compat                --------------------------
	.section	.nv.compat,"",@"SHT_CUDA_COMPAT_INFO"
	.align	4
        /*0000*/ 	.byte	0x02, 0x09, 0x00, 0x00, 0x02, 0x02, 0x01, 0x00, 0x02, 0x05, 0x05, 0x00, 0x03, 0x07, 0x01, 0x01
        /*0010*/ 	.byte	0x02, 0x03, 0x00, 0x00, 0x02, 0x06, 0x01, 0x00, 0x04, 0x0b, 0x08, 0x00, 0x01, 0x00, 0x00, 0x00
        /*0020*/ 	.byte	0x00, 0x00, 0x00, 0x00


//--------------------- .nv.info._Z6kernelPfmii   --------------------------
	.section	.nv.info._Z6kernelPfmii,"",@"SHT_CUDA_INFO"
	.sectionflags	@""
	.align	4


	//----- nvinfo : EIATTR_CUDA_API_VERSION
	.align		4
        /*0000*/ 	.byte	0x04, 0x37
        /*0002*/ 	.short	(.L_9 - .L_8)
.L_8:
        /*0004*/ 	.word	0x00000082


	//----- nvinfo : EIATTR_KPARAM_INFO
	.align		4
.L_9:
        /*0008*/ 	.byte	0x04, 0x17
        /*000a*/ 	.short	(.L_11 - .L_10)
.L_10:
        /*000c*/ 	.word	0x00000000
        /*0010*/ 	.short	0x0003
        /*0012*/ 	.short	0x0014
        /*0014*/ 	.byte	0x00, 0xf0, 0x11, 0x00


	//----- nvinfo : EIATTR_KPARAM_INFO
	.align		4
.L_11:
        /*0018*/ 	.byte	0x04, 0x17
        /*001a*/ 	.short	(.L_13 - .L_12)
.L_12:
        /*001c*/ 	.word	0x00000000
        /*0020*/ 	.short	0x0002
        /*0022*/ 	.short	0x0010
        /*0024*/ 	.byte	0x00, 0xf0, 0x11, 0x00


	//----- nvinfo : EIATTR_KPARAM_INFO
	.align		4
.L_13:
        /*0028*/ 	.byte	0x04, 0x17
        /*002a*/ 	.short	(.L_15 - .L_14)
.L_14:
        /*002c*/ 	.word	0x00000000
        /*0030*/ 	.short	0x0001
        /*0032*/ 	.short	0x0008
        /*0034*/ 	.byte	0x00, 0xf0, 0x21, 0x00


	//----- nvinfo : EIATTR_KPARAM_INFO
	.align		4
.L_15:
        /*0038*/ 	.byte	0x04, 0x17
        /*003a*/ 	.short	(.L_17 - .L_16)
.L_16:
        /*003c*/ 	.word	0x00000000
        /*0040*/ 	.short	0x0000
        /*0042*/ 	.short	0x0000
        /*0044*/ 	.byte	0x00, 0xf5, 0x21, 0x00


	//----- nvinfo : EIATTR_SPARSE_MMA_MASK
	.align		4
.L_17:
        /*0048*/ 	.byte	0x03, 0x50
        /*004a*/ 	.short	0x0000


	//----- nvinfo : EIATTR_MAXREG_COUNT
	.align		4
        /*004c*/ 	.byte	0x03, 0x1b
        /*004e*/ 	.short	0x00ff


	//----- nvinfo : EIATTR_EXTERNS
	.align		4
        /*0050*/ 	.byte	0x04, 0x0f
        /*0052*/ 	.short	(.L_19 - .L_18)


	//   ....[0]....
	.align		4
.L_18:
        /*0054*/ 	.word	index@(vprintf)


	//----- nvinfo : EIATTR_MERCURY_ISA_VERSION
	.align		4
.L_19:
        /*0058*/ 	.byte	0x03, 0x5f
        /*005a*/ 	.short	0x0101


	//----- nvinfo : EIATTR_VRC_CTA_INIT_COUNT
	.align		4
        /*005c*/ 	.byte	0x02, 0x4a
	.zero		1
	.zero		1


	//----- nvinfo : EIATTR_SYSCALL_OFFSETS
	.align		4
        /*0060*/ 	.byte	0x04, 0x46
        /*0062*/ 	.short	(.L_21 - .L_20)


	//   ....[0]....
.L_20:
        /*0064*/ 	.word	0x00001450


	//   ....[1]....
        /*0068*/ 	.word	0x00001500


	//   ....[2]....
        /*006c*/ 	.word	0x000015b0


	//   ....[3]....
        /*0070*/ 	.word	0x00001660


	//   ....[4]....
        /*0074*/ 	.word	0x00001710


	//   ....[5]....
        /*0078*/ 	.word	0x000017c0


	//   ....[6]....
        /*007c*/ 	.word	0x00001870


	//   ....[7]....
        /*0080*/ 	.word	0x00001920


	//   ....[8]....
        /*0084*/ 	.word	0x000019d0


	//   ....[9]....
        /*0088*/ 	.word	0x00001a80


	//   ....[10]....
        /*008c*/ 	.word	0x00001b30


	//   ....[11]....
        /*0090*/ 	.word	0x00001be0


	//   ....[12]....
        /*0094*/ 	.word	0x00001ce0


	//----- nvinfo : EIATTR_EXIT_INSTR_OFFSETS
	.align		4
.L_21:
        /*0098*/ 	.byte	0x04, 0x1c
        /*009a*/ 	.short	(.L_23 - .L_22)


	//   ....[0]....
.L_22:
        /*009c*/ 	.word	0x00001cf0


	//----- nvinfo : EIATTR_CBANK_PARAM_SIZE
	.align		4
.L_23:
        /*00a0*/ 	.byte	0x03, 0x19
        /*00a2*/ 	.short	0x0018


	//----- nvinfo : EIATTR_PARAM_CBANK
	.align		4
        /*00a4*/ 	.byte	0x04, 0x0a
        /*00a6*/ 	.short	(.L_25 - .L_24)
	.align		4
.L_24:
        /*00a8*/ 	.word	index@(.nv.constant0._Z6kernelPfmii)
        /*00ac*/ 	.short	0x0380
        /*00ae*/ 	.short	0x0018


	//----- nvinfo : EIATTR_SW_WAR
	.align		4
.L_25:
        /*00b0*/ 	.byte	0x04, 0x36
        /*00b2*/ 	.short	(.L_27 - .L_26)
.L_26:
        /*00b4*/ 	.word	0x00000008
.L_27:


//--------------------- .nv.callgraph             --------------------------
	.section	.nv.callgraph,"",@"SHT_CUDA_CALLGRAPH"
	.align	4
	.sectionentsize	8
	.align		4
        /*0000*/ 	.word	0x00000000
	.align		4
        /*0004*/ 	.word	0xffffffff
	.align		4
        /*0008*/ 	.word	index@(_Z6kernelPfmii)
	.align		4
        /*000c*/ 	.word	index@(vprintf)
	.align		4
        /*0010*/ 	.word	0x00000000
	.align		4
        /*0014*/ 	.word	0xfffffffe
	.align		4
        /*0018*/ 	.word	0x00000000
	.align		4
        /*001c*/ 	.word	0xfffffffd
	.align		4
        /*0020*/ 	.word	0x00000000
	.align		4
        /*0024*/ 	.word	0xfffffffc


//--------------------- .nv.constant4             --------------------------
	.section	.nv.constant4,"a",@progbits
	.align	8
	.align		8
.nv.constant4:
        /*0000*/ 	.dword	vprintf
	.align		8
        /*0008*/ 	.dword	$str
	.align		8
        /*0010*/ 	.dword	$str$1


//--------------------- .text._Z6kernelPfmii      --------------------------
	.section	.text._Z6kernelPfmii,"ax",@progbits
	.align	128
        .global         _Z6kernelPfmii
        .type           _Z6kernelPfmii,@function
        .size           _Z6kernelPfmii,(.L_x_29 - _Z6kernelPfmii)
        .other          _Z6kernelPfmii,@"STO_CUDA_ENTRY STV_DEFAULT"
_Z6kernelPfmii:
.text._Z6kernelPfmii:
[----:B------:R-:W0:Y:S01]  /*0000*/  LDC R1, c[0x0][0x37c] ;  /* 0x0000df00ff017b82 */ /* 0x000e220000000800 */
[----:B------:R-:W1:Y:S01]  /*0010*/  LDCU.64 UR4, c[0x0][0x390] ;  /* 0x00007200ff0477ac */ /* 0x000e620008000a00 */
[----:B0-----:R-:W-:Y:S01]  /*0020*/  IADD3 R1, PT, PT, R1, -0x8, RZ ;  /* 0xfffffff801017810 */ /* 0x001fe20007ffe0ff */
[----:B------:R-:W0:Y:S01]  /*0030*/  LDCU UR6, c[0x0][0x2f8] ;  /* 0x00005f00ff0677ac */ /* 0x000e220008000800 */
[----:B------:R-:W2:Y:S01]  /*0040*/  LDCU UR7, c[0x0][0x2fc] ;  /* 0x00005f80ff0777ac */ /* 0x000ea20008000800 */
[----:B------:R-:W3:Y:S01]  /*0050*/  LDCU.64 UR36, c[0x0][0x358] ;  /* 0x00006b00ff2477ac */ /* 0x000ee20008000a00 */
[----:B-1----:R-:W-:-:S04]  /*0060*/  UISETP.LT.AND UP0, UPT, UR4, UR5, UPT ;  /* 0x000000050400728c */ /* 0x002fc8000bf01270 */
[----:B------:R-:W-:Y:S01]  /*0070*/  USEL UR4, UR4, UR5, UP0 ;  /* 0x0000000504047287 */ /* 0x000fe20008000000 */
[----:B0-----:R-:W-:-:S03]  /*0080*/  IADD3 R2, P0, PT, R1, UR6, RZ ;  /* 0x0000000601027c10 */ /* 0x001fc6000ff1e0ff */
[----:B------:R-:W-:Y:S01]  /*0090*/  UISETP.GE.AND UP0, UPT, UR4, 0x1, UPT ;  /* 0x000000010400788c */ /* 0x000fe2000bf06270 */
[----:B--2---:R-:W-:-:S08]  /*00a0*/  IADD3.X R18, PT, PT, RZ, UR7, RZ, P0, !PT ;  /* 0x00000007ff127c10 */ /* 0x004fd000087fe4ff */
[----:B---3--:R-:W-:Y:S05]  /*00b0*/  BRA.U !UP0, `(.L_x_0) ;  /* 0x0000001108a47547 */ /* 0x008fea000b800000 */
[----:B------:R-:W-:Y:S02]  /*00c0*/  ULOP3.LUT UR13, UR5, 0x7ffffffe, URZ, 0xc0, !UPT ;  /* 0x7ffffffe050d7892 */ /* 0x000fe4000f8ec0ff */
[----:B------:R-:W-:Y:S02]  /*00d0*/  ULOP3.LUT UR9, UR5, 0x7, URZ, 0xc0, !UPT ;  /* 0x0000000705097892 */ /* 0x000fe4000f8ec0ff */
[----:B------:R-:W-:Y:S02]  /*00e0*/  ULOP3.LUT UR12, UR5, 0x1, URZ, 0xc0, !UPT ;  /* 0x00000001050c7892 */ /* 0x000fe4000f8ec0ff */
[----:B------:R-:W-:Y:S02]  /*00f0*/  ULOP3.LUT UR5, UR5, 0x7ffffff8, URZ, 0xc0, !UPT ;  /* 0x7ffffff805057892 */ /* 0x000fe4000f8ec0ff */
[----:B------:R-:W-:Y:S01]  /*0100*/  UIADD3 UR8, UPT, UPT, -UR13, URZ, URZ ;  /* 0x000000ff0d087290 */ /* 0x000fe2000fffe1ff */
[----:B------:R-:W-:-:S11]  /*0110*/  UMOV UR4, URZ ;  /* 0x000000ff00047c82 */ /* 0x000fd60008000000 */
.L_x_14:
[----:B0-----:R-:W0:Y:S01]  /*0120*/  LDCU.64 UR6, c[0x0][0x380] ;  /* 0x00007000ff0677ac */ /* 0x001e220008000a00 */
[----:B------:R-:W-:Y:S01]  /*0130*/  I2FP.F32.U32 R0, UR4 ;  /* 0x0000000400007c45 */ /* 0x000fe20008201000 */
[----:B------:R-:W0:Y:S01]  /*0140*/  LDCU.64 UR10, c[0x0][0x388] ;  /* 0x00007100ff0a77ac */ /* 0x000e220008000a00 */
[----:B------:R-:W-:Y:S02]  /*0150*/  UISETP.NE.AND UP0, UPT, UR4, URZ, UPT ;  /* 0x000000ff0400728c */ /* 0x000fe4000bf05270 */
[----:B0-----:R-:W-:-:S04]  /*0160*/  UIMAD.WIDE.U32 UR6, UR4, UR10, UR6 ;  /* 0x0000000a040672a5 */ /* 0x001fc8000f8e0006 */
[----:B------:R-:W-:Y:S02]  /*0170*/  UIMAD UR11, UR4, UR11, UR7 ;  /* 0x0000000b040b72a4 */ /* 0x000fe4000f8e0207 */
[----:B---34-:R-:W-:Y:S02]  /*0180*/  MOV R5, UR7 ;  /* 0x0000000700057c02 */ /* 0x018fe40008000f00 */
[----:B------:R-:W-:Y:S02]  /*0190*/  MOV R4, UR6 ;  /* 0x0000000600047c02 */ /* 0x000fe40008000f00 */
[----:B------:R-:W-:Y:S01]  /*01a0*/  IMAD.U32 R5, RZ, RZ, UR11 ;  /* 0x0000000bff057e24 */ /* 0x000fe2000f8e00ff */
[----:B-12---:R-:W-:Y:S06]  /*01b0*/  BRA.U UP0, `(.L_x_1) ;  /* 0x0000000100b47547 */ /* 0x006fec000b800000 */
[----:B------:R-:W0:Y:S01]  /*01c0*/  LDC R0, c[0x0][0x394] ;  /* 0x0000e500ff007b82 */ /* 0x000e220000000800 */
[----:B------:R-:W-:Y:S01]  /*01d0*/  HFMA2 R3, -RZ, RZ, 0, 0 ;  /* 0x00000000ff037431 */ /* 0x000fe200000001ff */
[----:B0-----:R-:W-:-:S13]  /*01e0*/  ISETP.GE.U32.AND P0, PT, R0, 0x8, PT ;  /* 0x000000080000780c */ /* 0x001fda0003f06070 */
[----:B------:R-:W-:Y:S05]  /*01f0*/  @!P0 BRA `(.L_x_2) ;  /* 0x00000000003c8947 */ /* 0x000fea0003800000 */
[----:B------:R-:W-:Y:S02]  /*0200*/  MOV R3, RZ ;  /* 0x000000ff00037202 */ /* 0x000fe40000000f00 */
[----:B------:R-:W-:-:S07]  /*0210*/  MOV R9, 0x3f800000 ;  /* 0x3f80000000097802 */ /* 0x000fce0000000f00 */
.L_x_3:
[----:B0-----:R-:W-:-:S04]  /*0220*/  IMAD.WIDE.U32 R6, R3, 0x4, R4 ;  /* 0x0000000403067825 */ /* 0x001fc800078e0004 */
[----:B------:R-:W-:Y:S01]  /*0230*/  VIADD R3, R3, 0x8 ;  /* 0x0000000803037836 */ /* 0x000fe20000000000 */
[----:B------:R0:W-:Y:S04]  /*0240*/  STG.E desc[UR36][R6.64], R9 ;  /* 0x0000000906007986 */ /* 0x0001e8000c101924 */
[----:B------:R0:W-:Y:S01]  /*0250*/  STG.E desc[UR36][R6.64+0x4], R9 ;  /* 0x0000040906007986 */ /* 0x0001e2000c101924 */
[----:B------:R-:W-:-:S03]  /*0260*/  ISETP.NE.AND P0, PT, R3, UR5, PT ;  /* 0x0000000503007c0c */ /* 0x000fc6000bf05270 */
[----:B------:R0:W-:Y:S04]  /*0270*/  STG.E desc[UR36][R6.64+0x8], R9 ;  /* 0x0000080906007986 */ /* 0x0001e8000c101924 */
[----:B------:R0:W-:Y:S04]  /*0280*/  STG.E desc[UR36][R6.64+0xc], R9 ;  /* 0x00000c0906007986 */ /* 0x0001e8000c101924 */
[----:B------:R0:W-:Y:S04]  /*0290*/  STG.E desc[UR36][R6.64+0x10], R9 ;  /* 0x0000100906007986 */ /* 0x0001e8000c101924 */
[----:B------:R0:W-:Y:S04]  /*02a0*/  STG.E desc[UR36][R6.64+0x14], R9 ;  /* 0x0000140906007986 */ /* 0x0001e8000c101924 */
[----:B------:R0:W-:Y:S04]  /*02b0*/  STG.E desc[UR36][R6.64+0x18], R9 ;  /* 0x0000180906007986 */ /* 0x0001e8000c101924 */
[----:B------:R0:W-:Y:S01]  /*02c0*/  STG.E desc[UR36][R6.64+0x1c], R9 ;  /* 0x00001c0906007986 */ /* 0x0001e2000c101924 */
[----:B------:R-:W-:Y:S05]  /*02d0*/  @P0 BRA `(.L_x_3) ;  /* 0xfffffffc00d00947 */ /* 0x000fea000383ffff */
[----:B------:R-:W-:-:S07]  /*02e0*/  MOV R3, UR5 ;  /* 0x0000000500037c02 */ /* 0x000fce0008000f00 */
.L_x_2:
[----:B------:R-:W-:-:S09]  /*02f0*/  UISETP.NE.AND UP0, UPT, UR9, URZ, UPT ;  /* 0x000000ff0900728c */ /* 0x000fd2000bf05270 */
[----:B------:R-:W-:Y:S05]  /*0300*/  BRA.U !UP0, `(.L_x_4) ;  /* 0x0000001108007547 */ /* 0x000fea000b800000 */
[----:B------:R-:W-:Y:S01]  /*0310*/  UIADD3 UR6, UPT, UPT, UR9, -0x1, URZ ;  /* 0xffffffff09067890 */ /* 0x000fe2000fffe0ff */
[----:B------:R-:W-:-:S03]  /*0320*/  LOP3.LUT P0, R0, R0, 0x3, RZ, 0xc0, !PT ;  /* 0x0000000300007812 */ /* 0x000fc6000780c0ff */
[----:B------:R-:W-:-:S09]  /*0330*/  UISETP.GE.U32.AND UP0, UPT, UR6, 0x3, UPT ;  /* 0x000000030600788c */ /* 0x000fd2000bf06070 */
[----:B------:R-:W-:Y:S05]  /*0340*/  BRA.U !UP0, `(.L_x_5) ;  /* 0x00000001081c7547 */ /* 0x000fea000b800000 */
[----:B0-----:R-:W-:Y:S01]  /*0350*/  MOV R9, 0x3f800000 ;  /* 0x3f80000000097802 */ /* 0x001fe20000000f00 */
[C---:B------:R-:W-:Y:S01]  /*0360*/  IMAD.WIDE.U32 R6, R3.reuse, 0x4, R4 ;  /* 0x0000000403067825 */ /* 0x040fe200078e0004 */
[----:B------:R-:W-:-:S04]  /*0370*/  IADD3 R3, PT, PT, R3, 0x4, RZ ;  /* 0x0000000403037810 */ /* 0x000fc80007ffe0ff */
[----:B------:R1:W-:Y:S04]  /*0380*/  STG.E desc[UR36][R6.64], R9 ;  /* 0x0000000906007986 */ /* 0x0003e8000c101924 */
[----:B------:R1:W-:Y:S04]  /*0390*/  STG.E desc[UR36][R6.64+0x4], R9 ;  /* 0x0000040906007986 */ /* 0x0003e8000c101924 */
[----:B------:R1:W-:Y:S04]  /*03a0*/  STG.E desc[UR36][R6.64+0x8], R9 ;  /* 0x0000080906007986 */ /* 0x0003e8000c101924 */
[----:B------:R1:W-:Y:S02]  /*03b0*/  STG.E desc[UR36][R6.64+0xc], R9 ;  /* 0x00000c0906007986 */ /* 0x0003e4000c101924 */
.L_x_5:
[----:B------:R-:W-:Y:S05]  /*03c0*/  @!P0 BRA `(.L_x_4) ;  /* 0x0000000c00d08947 */ /* 0x000fea0003800000 */
[----:B------:R-:W-:Y:S01]  /*03d0*/  ISETP.NE.AND P0, PT, R0, 0x1, PT ;  /* 0x000000010000780c */ /* 0x000fe20003f05270 */
[----:B------:R-:W-:-:S12]  /*03e0*/  UISETP.NE.AND UP0, UPT, UR12, URZ, UPT ;  /* 0x000000ff0c00728c */ /* 0x000fd8000bf05270 */
[----:B01----:R-:W-:Y:S02]  /*03f0*/  @P0 IMAD.MOV.U32 R9, RZ, RZ, 0x3f800000 ;  /* 0x3f800000ff090424 */ /* 0x003fe400078e00ff */
[C---:B------:R-:W-:Y:S01]  /*0400*/  @P0 IMAD.WIDE.U32 R6, R3.reuse, 0x4, R4 ;  /* 0x0000000403060825 */ /* 0x040fe200078e0004 */
[----:B------:R-:W-:-:S04]  /*0410*/  @P0 IADD3 R3, PT, PT, R3, 0x2, RZ ;  /* 0x0000000203030810 */ /* 0x000fc80007ffe0ff */
[----:B------:R2:W-:Y:S04]  /*0420*/  @P0 STG.E desc[UR36][R6.64], R9 ;  /* 0x0000000906000986 */ /* 0x0005e8000c101924 */
[----:B------:R2:W-:Y:S01]  /*0430*/  @P0 STG.E desc[UR36][R6.64+0x4], R9 ;  /* 0x0000040906000986 */ /* 0x0005e2000c101924 */
[----:B------:R-:W-:Y:S05]  /*0440*/  BRA.U !UP0, `(.L_x_4) ;  /* 0x0000000d08b07547 */ /* 0x000fea000b800000 */
[----:B------:R-:W-:-:S04]  /*0450*/  IMAD.WIDE.U32 R4, R3, 0x4, R4 ;  /* 0x0000000403047825 */ /* 0x000fc800078e0004 */
[----:B------:R-:W-:-:S05]  /*0460*/  HFMA2 R3, -RZ, RZ, 1.875, 0 ;  /* 0x3f800000ff037431 */ /* 0x000fca00000001ff */
[----:B------:R3:W-:Y:S01]  /*0470*/  STG.E desc[UR36][R4.64], R3 ;  /* 0x0000000304007986 */ /* 0x0007e2000c101924 */
[----:B------:R-:W-:Y:S05]  /*0480*/  BRA `(.L_x_4) ;  /* 0x0000000c00a07947 */ /* 0x000fea0003800000 */
.L_x_1:
[----:B------:R-:W0:Y:S01]  /*0490*/  LDCU UR10, c[0x0][0x394] ;  /* 0x00007280ff0a77ac */ /* 0x000e220008000800 */
[----:B------:R-:W-:Y:S01]  /*04a0*/  MOV R3, RZ ;  /* 0x000000ff00037202 */ /* 0x000fe20000000f00 */
[----:B0-----:R-:W-:-:S09]  /*04b0*/  UISETP.NE.AND UP0, UPT, UR10, 0x1, UPT ;  /* 0x000000010a00788c */ /* 0x001fd2000bf05270 */
[----:B------:R-:W-:Y:S05]  /*04c0*/  BRA.U !UP0, `(.L_x_6) ;  /* 0x0000000908707547 */ /* 0x000fea000b800000 */
[----:B------:R-:W-:Y:S01]  /*04d0*/  UIADD3 UR6, UP0, UPT, UR6, 0x4, URZ ;  /* 0x0000000406067890 */ /* 0x000fe2000ff1e0ff */
[----:B------:R-:W-:Y:S01]  /*04e0*/  FSETP.NAN.AND P1, PT, |R0|, |R0|, PT ;  /* 0x400000000000720b */ /* 0x000fe20003f28200 */
[----:B------:R-:W-:Y:S02]  /*04f0*/  IMAD.MOV.U32 R3, RZ, RZ, 0x1 ;  /* 0x00000001ff037424 */ /* 0x000fe400078e00ff */
[----:B------:R-:W-:Y:S02]  /*0500*/  UIADD3.X UR7, UPT, UPT, URZ, UR11, URZ, UP0, !UPT ;  /* 0x0000000bff077290 */ /* 0x000fe400087fe4ff */
[----:B------:R-:W-:Y:S01]  /*0510*/  MOV R8, UR6 ;  /* 0x0000000600087c02 */ /* 0x000fe20008000f00 */
[----:B------:R-:W-:-:S03]  /*0520*/  UMOV UR6, UR8 ;  /* 0x0000000800067c82 */ /* 0x000fc60008000000 */
[----:B------:R-:W-:-:S07]  /*0530*/  MOV R13, UR7 ;  /* 0x00000007000d7c02 */ /* 0x000fce0008000f00 */
.L_x_11:
[----:B------:R-:W-:Y:S01]  /*0540*/  IADD3 R9, PT, PT, R3, -0x1, RZ ;  /* 0xffffffff03097810 */ /* 0x000fe20007ffe0ff */
[----:B------:R-:W-:Y:S01]  /*0550*/  UIADD3 UR6, UPT, UPT, UR6, 0x2, URZ ;  /* 0x0000000206067890 */ /* 0x000fe2000fffe0ff */
[----:B0-----:R-:W-:Y:S01]  /*0560*/  MOV R6, R8 ;  /* 0x0000000800067202 */ /* 0x001fe20000000f00 */
[----:B------:R-:W-:Y:S01]  /*0570*/  IMAD.MOV.U32 R7, RZ, RZ, R13 ;  /* 0x000000ffff077224 */ /* 0x000fe200078e000d */
[----:B------:R-:W-:Y:S01]  /*0580*/  I2FP.F32.U32 R9, R9 ;  /* 0x0000000900097245 */ /* 0x000fe20000201000 */
[----:B------:R-:W-:-:S03]  /*0590*/  UISETP.NE.AND UP0, UPT, UR6, URZ, UPT ;  /* 0x000000ff0600728c */ /* 0x000fc6000bf05270 */
[----:B------:R-:W-:-:S13]  /*05a0*/  FSETP.NAN.OR P0, PT, |R9|, |R9|, P1 ;  /* 0x400000090900720b */ /* 0x000fda0000f08600 */
[----:B------:R-:W-:Y:S05]  /*05b0*/  @P0 BRA `(.L_x_7) ;  /* 0x0000000000fc0947 */ /* 0x000fea0003800000 */
[C---:B------:R-:W-:Y:S01]  /*05c0*/  FMUL R8, |R9|.reuse, 16777216 ;  /* 0x4b80000009087820 */ /* 0x040fe20000400200 */
[----:B------:R-:W-:Y:S01]  /*05d0*/  FSETP.GEU.AND P0, PT, |R9|, 1.175494350822287508e-38, PT ;  /* 0x008000000900780b */ /* 0x000fe20003f0e200 */
[----:B------:R-:W-:-:S03]  /*05e0*/  HFMA2 R17, -RZ, RZ, 0.771484375, 0.21533203125 ;  /* 0x3a2c32e4ff117431 */ /* 0x000fc600000001ff */
[----:B------:R-:W-:-:S04]  /*05f0*/  FSEL R8, R8, |R9|, !P0 ;  /* 0x4000000908087208 */ /* 0x000fc80004000000 */
[----:B------:R-:W-:-:S04]  /*0600*/  IADD3 R10, PT, PT, R8, -0x3f3504f3, RZ ;  /* 0xc0cafb0d080a7810 */ /* 0x000fc80007ffe0ff */
[----:B------:R-:W-:Y:S02]  /*0610*/  LOP3.LUT R11, R10, 0xff800000, RZ, 0xc0, !PT ;  /* 0xff8000000a0b7812 */ /* 0x000fe400078ec0ff */
[----:B------:R-:W-:Y:S02]  /*0620*/  FSEL R10, RZ, -24, P0 ;  /* 0xc1c00000ff0a7808 */ /* 0x000fe40000000000 */
[-C--:B------:R-:W-:Y:S02]  /*0630*/  IADD3 R8, PT, PT, R8, -R11.reuse, RZ ;  /* 0x8000000b08087210 */ /* 0x080fe40007ffe0ff */
[----:B------:R-:W-:-:S03]  /*0640*/  I2FP.F32.S32 R11, R11 ;  /* 0x0000000b000b7245 */ /* 0x000fc60000201400 */
[C---:B------:R-:W-:Y:S01]  /*0650*/  FADD R12, R8.reuse, 1 ;  /* 0x3f800000080c7421 */ /* 0x040fe20000000000 */
[----:B------:R-:W-:Y:S01]  /*0660*/  FADD R13, R8, -1 ;  /* 0xbf800000080d7421 */ /* 0x000fe20000000000 */
[----:B------:R-:W-:-:S03]  /*0670*/  FFMA R11, R11, 1.1920928955078125e-07, R10 ;  /* 0x340000000b0b7823 */ /* 0x000fc6000000000a */
[----:B------:R-:W-:Y:S01]  /*0680*/  FADD R15, R13, R13 ;  /* 0x0000000d0d0f7221 */ /* 0x000fe20000000000 */
[----:B------:R-:W0:Y:S03]  /*0690*/  MUFU.RCP R12, R12 ;  /* 0x0000000c000c7308 */ /* 0x000e260000001000 */
[----:B0-----:R-:W-:-:S04]  /*06a0*/  FMUL R8, R12, R15 ;  /* 0x0000000f0c087220 */ /* 0x001fc80000400000 */
[----:B------:R-:W-:Y:S01]  /*06b0*/  FADD R15, R13, -R8 ;  /* 0x800000080d0f7221 */ /* 0x000fe20000000000 */
[CC--:B------:R-:W-:Y:S01]  /*06c0*/  FMUL R14, R8.reuse, R8.reuse ;  /* 0x00000008080e7220 */ /* 0x0c0fe20000400000 */
[----:B------:R-:W-:Y:S02]  /*06d0*/  FFMA R10, R8, 1.4426950216293334961, R11 ;  /* 0x3fb8aa3b080a7823 */ /* 0x000fe4000000000b */
[----:B------:R-:W-:Y:S01]  /*06e0*/  FADD R16, R15, R15 ;  /* 0x0000000f0f107221 */ /* 0x000fe20000000000 */
[C---:B------:R-:W-:Y:S01]  /*06f0*/  FFMA R15, R14.reuse, R17, 0.0032181653659790754318 ;  /* 0x3b52e7db0e0f7423 */ /* 0x040fe20000000011 */
[----:B------:R-:W-:Y:S02]  /*0700*/  FADD R11, R11, -R10 ;  /* 0x8000000a0b0b7221 */ /* 0x000fe40000000000 */
[----:B------:R-:W-:Y:S01]  /*0710*/  FFMA R13, R13, -R8, R16 ;  /* 0x800000080d0d7223 */ /* 0x000fe20000000010 */
[----:B------:R-:W-:Y:S01]  /*0720*/  FFMA R15, R14, R15, 0.018033718690276145935 ;  /* 0x3c93bb730e0f7423 */ /* 0x000fe2000000000f */
[----:B------:R-:W-:-:S02]  /*0730*/  FFMA R16, R8, 1.4426950216293334961, R11 ;  /* 0x3fb8aa3b08107823 */ /* 0x000fc4000000000b */
[----:B------:R-:W-:Y:S01]  /*0740*/  FMUL R13, R12, R13 ;  /* 0x0000000d0c0d7220 */ /* 0x000fe20000400000 */
[----:B------:R-:W-:-:S03]  /*0750*/  FFMA R15, R14, R15, 0.12022458761930465698 ;  /* 0x3df6384f0e0f7423 */ /* 0x000fc6000000000f */
[----:B------:R-:W-:Y:S01]  /*0760*/  FFMA R11, R13, 1.4426950216293334961, R16 ;  /* 0x3fb8aa3b0d0b7823 */ /* 0x000fe20000000010 */
[----:B------:R-:W-:-:S03]  /*0770*/  FMUL R15, R14, R15 ;  /* 0x0000000f0e0f7220 */ /* 0x000fc60000400000 */
[----:B------:R-:W-:Y:S01]  /*0780*/  FFMA R14, R8, 1.9251366722983220825e-08, R11 ;  /* 0x32a55e34080e7823 */ /* 0x000fe2000000000b */
[----:B------:R-:W-:-:S04]  /*0790*/  FMUL R12, R15, 3 ;  /* 0x404000000f0c7820 */ /* 0x000fc80000400000 */
[----:B------:R-:W-:-:S04]  /*07a0*/  FFMA R12, R13, R12, R14 ;  /* 0x0000000c0d0c7223 */ /* 0x000fc8000000000e */
[----:B------:R-:W-:-:S04]  /*07b0*/  FFMA R15, R8, R15, R12 ;  /* 0x0000000f080f7223 */ /* 0x000fc8000000000c */
[----:B------:R-:W-:-:S04]  /*07c0*/  FADD R11, R10, R15 ;  /* 0x0000000f0a0b7221 */ /* 0x000fc80000000000 */
[----:B------:R-:W-:Y:S01]  /*07d0*/  FMUL R13, R0, R11 ;  /* 0x0000000b000d7220 */ /* 0x000fe20000400000 */
[----:B------:R-:W-:-:S03]  /*07e0*/  FADD R10, -R10, R11 ;  /* 0x0000000b0a0a7221 */ /* 0x000fc60000000100 */
[----:B------:R-:W0:Y:S01]  /*07f0*/  FRND R8, R13 ;  /* 0x0000000d00087307 */ /* 0x000e220000201000 */
[----:B------:R-:W-:Y:S01]  /*0800*/  FADD R10, R15, -R10 ;  /* 0x8000000a0f0a7221 */ /* 0x000fe20000000000 */
[C---:B------:R-:W-:Y:S01]  /*0810*/  FFMA R11, R0.reuse, R11, -R13 ;  /* 0x0000000b000b7223 */ /* 0x040fe2000000080d */
[----:B------:R-:W-:Y:S02]  /*0820*/  MOV R15, 0x391fcb8e ;  /* 0x391fcb8e000f7802 */ /* 0x000fe40000000f00 */
[C---:B------:R-:W-:Y:S01]  /*0830*/  FSETP.GT.AND P0, PT, |R13|.reuse, 152, PT ;  /* 0x431800000d00780b */ /* 0x040fe20003f04200 */
[----:B------:R-:W-:Y:S01]  /*0840*/  FFMA R11, R0, R10, R11 ;  /* 0x0000000a000b7223 */ /* 0x000fe2000000000b */
[C---:B------:R-:W-:Y:S01]  /*0850*/  FSETP.GEU.AND P3, PT, R13.reuse, RZ, PT ;  /* 0x000000ff0d00720b */ /* 0x040fe20003f6e000 */
[----:B0-----:R-:W-:Y:S01]  /*0860*/  FADD R10, R13, -R8 ;  /* 0x800000080d0a7221 */ /* 0x001fe20000000000 */
[----:B------:R-:W-:-:S03]  /*0870*/  FSETP.GT.AND P2, PT, R8, RZ, PT ;  /* 0x000000ff0800720b */ /* 0x000fc60003f44000 */
[----:B------:R-:W-:Y:S01]  /*0880*/  FADD R10, R10, R11 ;  /* 0x0000000b0a0a7221 */ /* 0x000fe20000000000 */
[----:B------:R-:W-:Y:S02]  /*0890*/  SEL R8, RZ, 0x83000000, P2 ;  /* 0x83000000ff087807 */ /* 0x000fe40001000000 */
[----:B------:R-:W-:Y:S01]  /*08a0*/  ISETP.NE.AND P2, PT, R3, 0x1, PT ;  /* 0x000000010300780c */ /* 0x000fe20003f45270 */
[----:B------:R-:W-:Y:S02]  /*08b0*/  FFMA R11, R10, R15, 0.0013391353422775864601 ;  /* 0x3aaf85ed0a0b7423 */ /* 0x000fe4000000000f */
[----:B------:R-:W-:Y:S02]  /*08c0*/  VIADD R12, R8, 0x7f000000 ;  /* 0x7f000000080c7836 */ /* 0x000fe40000000000 */
[C---:B------:R-:W-:Y:S02]  /*08d0*/  FFMA R15, R10.reuse, R11, 0.0096188392490148544312 ;  /* 0x3c1d98560a0f7423 */ /* 0x040fe4000000000b */
[----:B------:R-:W0:Y:S02]  /*08e0*/  F2I.NTZ R11, R13 ;  /* 0x0000000d000b7305 */ /* 0x000e240000203100 */
[----:B------:R-:W-:-:S04]  /*08f0*/  FFMA R15, R10, R15, 0.055503588169813156128 ;  /* 0x3d6357bb0a0f7423 */ /* 0x000fc8000000000f */
[----:B------:R-:W-:-:S04]  /*0900*/  FFMA R15, R10, R15, 0.24022644758224487305 ;  /* 0x3e75fdec0a0f7423 */ /* 0x000fc8000000000f */
[----:B------:R-:W-:-:S04]  /*0910*/  FFMA R15, R10, R15, 0.69314718246459960938 ;  /* 0x3f3172180a0f7423 */ /* 0x000fc8000000000f */
[----:B------:R-:W-:Y:S01]  /*0920*/  FFMA R15, R10, R15, 1 ;  /* 0x3f8000000a0f7423 */ /* 0x000fe2000000000f */
[----:B0-----:R-:W-:Y:S02]  /*0930*/  LEA R11, R11, -R8, 0x17 ;  /* 0x800000080b0b7211 */ /* 0x001fe400078eb8ff */
[----:B------:R-:W-:Y:S01]  /*0940*/  FSEL R8, RZ, +INF , !P3 ;  /* 0x7f800000ff087808 */ /* 0x000fe20005800000 */
[----:B------:R-:W-:Y:S01]  /*0950*/  FMUL R12, R12, R15 ;  /* 0x0000000f0c0c7220 */ /* 0x000fe20000400000 */
[C---:B------:R-:W-:Y:S01]  /*0960*/  FSETP.NEU.AND P3, PT, |R9|.reuse, +INF , PT ;  /* 0x7f8000000900780b */ /* 0x040fe20003f6d200 */
[----:B------:R-:W-:Y:S02]  /*0970*/  FADD R9, R9, R9 ;  /* 0x0000000909097221 */ /* 0x000fe40000000000 */
[----:B------:R-:W-:-:S05]  /*0980*/  @!P0 FMUL R8, R11, R12 ;  /* 0x0000000c0b088220 */ /* 0x000fca0000400000 */
[----:B------:R-:W-:Y:S01]  /*0990*/  @P2 FSEL R9, R9, R8, !P3 ;  /* 0x0000000809092208 */ /* 0x000fe20005800000 */
[----:B------:R-:W-:Y:S06]  /*09a0*/  BRA `(.L_x_8) ;  /* 0x0000000000047947 */ /* 0x000fec0003800000 */
.L_x_7:
[----:B------:R-:W-:-:S07]  /*09b0*/  FADD R9, R0, R9 ;  /* 0x0000000900097221 */ /* 0x000fce0000000000 */
.L_x_8:
[----:B------:R0:W-:Y:S01]  /*09c0*/  STG.E desc[UR36][R6.64+-0x4], R9 ;  /* 0xfffffc0906007986 */ /* 0x0001e2000c101924 */
[----:B------:R-:W-:Y:S02]  /*09d0*/  ISETP.NE.AND P0, PT, R3, 0x1, PT ;  /* 0x000000010300780c */ /* 0x000fe40003f05270 */
[----:B------:R-:W-:-:S11]  /*09e0*/  MOV R11, 0x3f800000 ;  /* 0x3f800000000b7802 */ /* 0x000fd60000000f00 */
[----:B0-----:R-:W-:Y:S05]  /*09f0*/  @!P0 BRA `(.L_x_9) ;  /* 0x00000004000c8947 */ /* 0x001fea0003800000 */
[----:B------:R-:W-:Y:S02]  /*0a00*/  FSETP.NAN.AND P0, PT, |R0|, |R0|, PT ;  /* 0x400000000000720b */ /* 0x000fe40003f08200 */
[----:B------:R-:W-:-:S04]  /*0a10*/  I2FP.F32.U32 R9, R3 ;  /* 0x0000000300097245 */ /* 0x000fc80000201000 */
[----:B------:R-:W-:-:S13]  /*0a20*/  FSETP.NAN.OR P0, PT, |R9|, |R9|, P0 ;  /* 0x400000090900720b */ /* 0x000fda0000708600 */
[----:B------:R-:W-:Y:S05]  /*0a30*/  @P0 BRA `(.L_x_10) ;  /* 0x0000000000f80947 */ /* 0x000fea0003800000 */
[C---:B------:R-:W-:Y:S01]  /*0a40*/  FMUL R8, |R9|.reuse, 16777216 ;  /* 0x4b80000009087820 */ /* 0x040fe20000400200 */
[----:B------:R-:W-:Y:S01]  /*0a50*/  FSETP.GEU.AND P0, PT, |R9|, 1.175494350822287508e-38, PT ;  /* 0x008000000900780b */ /* 0x000fe20003f0e200 */
[----:B------:R-:W-:-:S03]  /*0a60*/  IMAD.MOV.U32 R17, RZ, RZ, 0x3a2c32e4 ;  /* 0x3a2c32e4ff117424 */ /* 0x000fc600078e00ff */
        /* <DEDUP_REMOVED lines=35> */
[----:B------:R-:W-:Y:S01]  /*0ca0*/  HFMA2 R15, -RZ, RZ, 0.64013671875, -15.109375 ;  /* 0x391fcb8eff0f7431 */ /* 0x000fe200000001ff */
[C---:B------:R-:W-:Y:S02]  /*0cb0*/  FSETP.GT.AND P0, PT, |R13|.reuse, 152, PT ;  /* 0x431800000d00780b */ /* 0x040fe40003f04200 */
[----:B------:R-:W-:Y:S01]  /*0cc0*/  FFMA R11, R0, R10, R11 ;  /* 0x0000000a000b7223 */ /* 0x000fe2000000000b */
[C---:B------:R-:W-:Y:S01]  /*0cd0*/  FSETP.GEU.AND P3, PT, R13.reuse, RZ, PT ;  /* 0x000000ff0d00720b */ /* 0x040fe20003f6e000 */
[----:B0-----:R-:W-:Y:S01]  /*0ce0*/  FADD R10, R13, -R8 ;  /* 0x800000080d0a7221 */ /* 0x001fe20000000000 */
[----:B------:R-:W-:-:S03]  /*0cf0*/  FSETP.GT.AND P2, PT, R8, RZ, PT ;  /* 0x000000ff0800720b */ /* 0x000fc60003f44000 */
[----:B------:R-:W-:Y:S01]  /*0d00*/  FADD R10, R10, R11 ;  /* 0x0000000b0a0a7221 */ /* 0x000fe20000000000 */
[----:B------:R-:W-:Y:S02]  /*0d10*/  SEL R8, RZ, 0x83000000, P2 ;  /* 0x83000000ff087807 */ /* 0x000fe40001000000 */
[----:B------:R-:W-:Y:S01]  /*0d20*/  FSETP.NEU.AND P2, PT, |R9|, +INF , PT ;  /* 0x7f8000000900780b */ /* 0x000fe20003f4d200 */
[----:B------:R-:W-:Y:S01]  /*0d30*/  FFMA R11, R10, R15, 0.0013391353422775864601 ;  /* 0x3aaf85ed0a0b7423 */ /* 0x000fe2000000000f */
[----:B------:R-:W-:-:S03]  /*0d40*/  IADD3 R12, PT, PT, R8, 0x7f000000, RZ ;  /* 0x7f000000080c7810 */ /* 0x000fc60007ffe0ff */
        /* <DEDUP_REMOVED lines=8> */
[----:B------:R-:W-:-:S04]  /*0dd0*/  FMUL R12, R12, R15 ;  /* 0x0000000f0c0c7220 */ /* 0x000fc80000400000 */
[----:B------:R-:W-:Y:S01]  /*0de0*/  @!P0 FMUL R8, R11, R12 ;  /* 0x0000000c0b088220 */ /* 0x000fe20000400000 */
[----:B------:R-:W-:-:S05]  /*0df0*/  @!P2 FADD R8, R9, R9 ;  /* 0x000000090908a221 */ /* 0x000fca0000000000 */
[----:B------:R-:W-:Y:S01]  /*0e00*/  MOV R11, R8 ;  /* 0x00000008000b7202 */ /* 0x000fe20000000f00 */
[----:B------:R-:W-:Y:S06]  /*0e10*/  BRA `(.L_x_9) ;  /* 0x0000000000047947 */ /* 0x000fec0003800000 */
.L_x_10:
[----:B------:R-:W-:-:S07]  /*0e20*/  FADD R11, R0, R9 ;  /* 0x00000009000b7221 */ /* 0x000fce0000000000 */
.L_x_9:
[----:B------:R0:W-:Y:S01]  /*0e30*/  STG.E desc[UR36][R6.64], R11 ;  /* 0x0000000b06007986 */ /* 0x0001e2000c101924 */
[----:B------:R-:W-:Y:S01]  /*0e40*/  IADD3 R8, P0, PT, R6, 0x8, RZ ;  /* 0x0000000806087810 */ /* 0x000fe20007f1e0ff */
[----:B------:R-:W-:-:S03]  /*0e50*/  VIADD R3, R3, 0x2 ;  /* 0x0000000203037836 */ /* 0x000fc60000000000 */
[----:B------:R-:W-:Y:S01]  /*0e60*/  IADD3.X R13, PT, PT, RZ, R7, RZ, P0, !PT ;  /* 0x00000007ff0d7210 */ /* 0x000fe200007fe4ff */
[----:B------:R-:W-:Y:S08]  /*0e70*/  BRA.U UP0, `(.L_x_11) ;  /* 0xfffffff500b07547 */ /* 0x000ff0000b83ffff */
[----:B------:R-:W-:-:S07]  /*0e80*/  MOV R3, UR13 ;  /* 0x0000000d00037c02 */ /* 0x000fce0008000f00 */
.L_x_6:
[----:B------:R-:W-:-:S09]  /*0e90*/  UISETP.NE.AND UP0, UPT, UR12, URZ, UPT ;  /* 0x000000ff0c00728c */ /* 0x000fd2000bf05270 */
[----:B------:R-:W-:Y:S05]  /*0ea0*/  BRA.U !UP0, `(.L_x_4) ;  /* 0x0000000508187547 */ /* 0x000fea000b800000 */
[----:B------:R-:W-:Y:S02]  /*0eb0*/  FSETP.NAN.AND P0, PT, |R0|, |R0|, PT ;  /* 0x400000000000720b */ /* 0x000fe40003f08200 */
[----:B0-----:R-:W-:-:S04]  /*0ec0*/  I2FP.F32.U32 R7, R3 ;  /* 0x0000000300077245 */ /* 0x001fc80000201000 */
[----:B------:R-:W-:-:S13]  /*0ed0*/  FSETP.NAN.OR P0, PT, |R7|, |R7|, P0 ;  /* 0x400000070700720b */ /* 0x000fda0000708600 */
[----:B------:R-:W-:Y:S05]  /*0ee0*/  @P0 BRA `(.L_x_12) ;  /* 0x0000000000fc0947 */ /* 0x000fea0003800000 */
[C---:B------:R-:W-:Y:S01]  /*0ef0*/  FMUL R6, |R7|.reuse, 16777216 ;  /* 0x4b80000007067820 */ /* 0x040fe20000400200 */
[----:B------:R-:W-:Y:S01]  /*0f00*/  FSETP.GEU.AND P0, PT, |R7|, 1.175494350822287508e-38, PT ;  /* 0x008000000700780b */ /* 0x000fe20003f0e200 */
[----:B------:R-:W-:-:S03]  /*0f10*/  IMAD.MOV.U32 R15, RZ, RZ, 0x3a2c32e4 ;  /* 0x3a2c32e4ff0f7424 */ /* 0x000fc600078e00ff */
[----:B------:R-:W-:-:S04]  /*0f20*/  FSEL R6, R6, |R7|, !P0 ;  /* 0x4000000706067208 */ /* 0x000fc80004000000 */
[----:B------:R-:W-:-:S04]  /*0f30*/  IADD3 R8, PT, PT, R6, -0x3f3504f3, RZ ;  /* 0xc0cafb0d06087810 */ /* 0x000fc80007ffe0ff */
[----:B------:R-:W-:-:S04]  /*0f40*/  LOP3.LUT R9, R8, 0xff800000, RZ, 0xc0, !PT ;  /* 0xff80000008097812 */ /* 0x000fc800078ec0ff */
[-C--:B------:R-:W-:Y:S02]  /*0f50*/  IADD3 R6, PT, PT, R6, -R9.reuse, RZ ;  /* 0x8000000906067210 */ /* 0x080fe40007ffe0ff */
[----:B------:R-:W-:-:S03]  /*0f60*/  I2FP.F32.S32 R9, R9 ;  /* 0x0000000900097245 */ /* 0x000fc60000201400 */
[C---:B------:R-:W-:Y:S01]  /*0f70*/  FADD R10, R6.reuse, 1 ;  /* 0x3f800000060a7421 */ /* 0x040fe20000000000 */
[----:B------:R-:W-:Y:S01]  /*0f80*/  FADD R11, R6, -1 ;  /* 0xbf800000060b7421 */ /* 0x000fe20000000000 */
[----:B------:R-:W-:-:S03]  /*0f90*/  FSEL R6, RZ, -24, P0 ;  /* 0xc1c00000ff067808 */ /* 0x000fc60000000000 */
[----:B------:R-:W-:Y:S01]  /*0fa0*/  FADD R13, R11, R11 ;  /* 0x0000000b0b0d7221 */ /* 0x000fe20000000000 */
[----:B------:R-:W0:Y:S01]  /*0fb0*/  MUFU.RCP R10, R10 ;  /* 0x0000000a000a7308 */ /* 0x000e220000001000 */
[----:B------:R-:W-:Y:S02]  /*0fc0*/  FFMA R9, R9, 1.1920928955078125e-07, R6 ;  /* 0x3400000009097823 */ /* 0x000fe40000000006 */
        /* <DEDUP_REMOVED lines=32> */
[----:B------:R-:W-:Y:S01]  /*11d0*/  ISETP.NE.AND P1, PT, R3, RZ, PT ;  /* 0x000000ff0300720c */ /* 0x000fe20003f25270 */
        /* <DEDUP_REMOVED lines=16> */
.L_x_12:
[----:B------:R-:W-:-:S07]  /*12e0*/  FADD R7, R0, R7 ;  /* 0x0000000700077221 */ /* 0x000fce0000000000 */
.L_x_13:
[----:B------:R-:W-:-:S05]  /*12f0*/  IMAD.WIDE.U32 R4, R3, 0x4, R4 ;  /* 0x0000000403047825 */ /* 0x000fca00078e0004 */
[----:B------:R4:W-:Y:S02]  /*1300*/  STG.E desc[UR36][R4.64], R7 ;  /* 0x0000000704007986 */ /* 0x0009e4000c101924 */
.L_x_4:
[----:B------:R-:W5:Y:S01]  /*1310*/  LDCU UR6, c[0x0][0x390] ;  /* 0x00007200ff0677ac */ /* 0x000f620008000800 */
[----:B------:R-:W-:-:S04]  /*1320*/  UIADD3 UR4, UPT, UPT, UR4, 0x1, URZ ;  /* 0x0000000104047890 */ /* 0x000fc8000fffe0ff */
[----:B-----5:R-:W-:-:S09]  /*1330*/  UISETP.NE.AND UP0, UPT, UR4, UR6, UPT ;  /* 0x000000060400728c */ /* 0x020fd2000bf05270 */
[----:B------:R-:W-:Y:S05]  /*1340*/  BRA.U UP0, `(.L_x_14) ;  /* 0xffffffed00747547 */ /* 0x000fea000b83ffff */
.L_x_0:
[----:B------:R-:W5:Y:S02]  /*1350*/  LDCU.128 UR4, c[0x0][0x380] ;  /* 0x00007000ff0477ac */ /* 0x000f640008000c00 */
[----:B-----5:R-:W-:-:S04]  /*1360*/  UIADD3 UR38, UP0, UPT, UR6, UR4, URZ ;  /* 0x0000000406267290 */ /* 0x020fc8000ff1e0ff */
[----:B------:R-:W-:Y:S02]  /*1370*/  UIADD3.X UR39, UPT, UPT, UR7, UR5, URZ, UP0, !UPT ;  /* 0x0000000507277290 */ /* 0x000fe400087fe4ff */
[----:B------:R-:W-:Y:S01]  /*1380*/  MOV R16, UR38 ;  /* 0x0000002600107c02 */ /* 0x000fe20008000f00 */
[----:B------:R-:W3:Y:S03]  /*1390*/  LDCU.64 UR4, c[0x4][0x8] ;  /* 0x01000100ff0477ac */ /* 0x000ee60008000a00 */
[----:B------:R-:W-:-:S05]  /*13a0*/  IMAD.U32 R17, RZ, RZ, UR39 ;  /* 0x00000027ff117e24 */ /* 0x000fca000f8e00ff */
[----:B------:R-:W5:Y:S01]  /*13b0*/  LDG.E R0, desc[UR36][R16.64] ;  /* 0x0000002410007981 */ /* 0x000f62000c1e1900 */
[----:B------:R-:W-:Y:S02]  /*13c0*/  MOV R19, 0x0 ;  /* 0x0000000000137802 */ /* 0x000fe40000000f00 */
[----:B012---:R-:W-:Y:S02]  /*13d0*/  MOV R6, R2 ;  /* 0x0000000200067202 */ /* 0x007fe40000000f00 */
[----:B------:R0:W1:Y:S01]  /*13e0*/  LDC.64 R10, c[0x4][R19] ;  /* 0x01000000130a7b82 */ /* 0x0000620000000a00 */
[----:B----4-:R-:W-:Y:S02]  /*13f0*/  MOV R7, R18 ;  /* 0x0000001200077202 */ /* 0x010fe40000000f00 */
[----:B---3--:R-:W-:Y:S02]  /*1400*/  MOV R4, UR4 ;  /* 0x0000000400047c02 */ /* 0x008fe40008000f00 */
[----:B------:R-:W-:Y:S01]  /*1410*/  MOV R5, UR5 ;  /* 0x0000000500057c02 */ /* 0x000fe20008000f00 */
[----:B-----5:R-:W2:Y:S02]  /*1420*/  F2F.F64.F32 R8, R0 ;  /* 0x0000000000087310 */ /* 0x020ea40000201800 */
[----:B-12---:R0:W-:Y:S04]  /*1430*/  STL.64 [R1], R8 ;  /* 0x0000000801007387 */ /* 0x0061e80000100a00 */
[----:B------:R-:W-:-:S07]  /*1440*/  LEPC R20, `(.L_x_15) ;  /* 0x000000001014794e */ /* 0x000fce0000000000 */
[----:B0-----:R-:W-:Y:S05]  /*1450*/  CALL.ABS.NOINC R10 ;  /* 0x000000000a007343 */ /* 0x001fea0003c00000 */
.L_x_15:
[----:B------:R-:W2:Y:S01]  /*1460*/  LDG.E R0, desc[UR36][R16.64+0x4] ;  /* 0x0000042410007981 */ /* 0x000ea2000c1e1900 */
[----:B------:R0:W1:Y:S01]  /*1470*/  LDC.64 R10, c[0x4][R19] ;  /* 0x01000000130a7b82 */ /* 0x0000620000000a00 */
[----:B------:R-:W3:Y:S01]  /*1480*/  LDCU.64 UR4, c[0x4][0x8] ;  /* 0x01000100ff0477ac */ /* 0x000ee20008000a00 */
[----:B------:R-:W-:Y:S02]  /*1490*/  MOV R6, R2 ;  /* 0x0000000200067202 */ /* 0x000fe40000000f00 */
[----:B------:R-:W-:Y:S01]  /*14a0*/  MOV R7, R18 ;  /* 0x0000001200077202 */ /* 0x000fe20000000f00 */
[----:B---3--:R-:W-:Y:S01]  /*14b0*/  IMAD.U32 R4, RZ, RZ, UR4 ;  /* 0x00000004ff047e24 */ /* 0x008fe2000f8e00ff */
[----:B------:R-:W-:Y:S01]  /*14c0*/  MOV R5, UR5 ;  /* 0x0000000500057c02 */ /* 0x000fe20008000f00 */
[----:B--2---:R-:W2:Y:S02]  /*14d0*/  F2F.F64.F32 R8, R0 ;  /* 0x0000000000087310 */ /* 0x004ea40000201800 */
[----:B-12---:R0:W-:Y:S04]  /*14e0*/  STL.64 [R1], R8 ;  /* 0x0000000801007387 */ /* 0x0061e80000100a00 */
[----:B------:R-:W-:-:S07]  /*14f0*/  LEPC R20, `(.L_x_16) ;  /* 0x000000001014794e */ /* 0x000fce0000000000 */
[----:B0-----:R-:W-:Y:S05]  /*1500*/  CALL.ABS.NOINC R10 ;  /* 0x000000000a007343 */ /* 0x001fea0003c00000 */
.L_x_16:
[----:B------:R-:W2:Y:S01]  /*1510*/  LDG.E R0, desc[UR36][R16.64+0x8] ;  /* 0x0000082410007981 */ /* 0x000ea2000c1e1900 */
[----:B------:R0:W1:Y:S01]  /*1520*/  LDC.64 R10, c[0x4][R19] ;  /* 0x01000000130a7b82 */ /* 0x0000620000000a00 */
[----:B------:R-:W3:Y:S01]  /*1530*/  LDCU.64 UR4, c[0x4][0x8] ;  /* 0x01000100ff0477ac */ /* 0x000ee20008000a00 */
[----:B------:R-:W-:Y:S02]  /*1540*/  MOV R6, R2 ;  /* 0x0000000200067202 */ /* 0x000fe40000000f00 */
[----:B------:R-:W-:Y:S02]  /*1550*/  MOV R7, R18 ;  /* 0x0000001200077202 */ /* 0x000fe40000000f00 */
[----:B---3--:R-:W-:Y:S01]  /*1560*/  MOV R4, UR4 ;  /* 0x0000000400047c02 */ /* 0x008fe20008000f00 */
[----:B------:R-:W-:Y:S01]  /*1570*/  IMAD.U32 R5, RZ, RZ, UR5 ;  /* 0x00000005ff057e24 */ /* 0x000fe2000f8e00ff */
[----:B--2---:R-:W2:Y:S02]  /*1580*/  F2F.F64.F32 R8, R0 ;  /* 0x0000000000087310 */ /* 0x004ea40000201800 */
[----:B-12---:R0:W-:Y:S04]  /*1590*/  STL.64 [R1], R8 ;  /* 0x0000000801007387 */ /* 0x0061e80000100a00 */
[----:B------:R-:W-:-:S07]  /*15a0*/  LEPC R20, `(.L_x_17) ;  /* 0x000000001014794e */ /* 0x000fce0000000000 */
[----:B0-----:R-:W-:Y:S05]  /*15b0*/  CALL.ABS.NOINC R10 ;  /* 0x000000000a007343 */ /* 0x001fea0003c00000 */
.L_x_17:
[----:B------:R-:W2:Y:S01]  /*15c0*/  LDG.E R0, desc[UR36][R16.64+0xc] ;  /* 0x00000c2410007981 */ /* 0x000ea2000c1e1900 */
[----:B------:R0:W1:Y:S01]  /*15d0*/  LDC.64 R10, c[0x4][R19] ;  /* 0x01000000130a7b82 */ /* 0x0000620000000a00 */
[----:B------:R-:W3:Y:S01]  /*15e0*/  LDCU.64 UR4, c[0x4][0x8] ;  /* 0x01000100ff0477ac */ /* 0x000ee20008000a00 */
[----:B------:R-:W-:Y:S01]  /*15f0*/  IMAD.MOV.U32 R6, RZ, RZ, R2 ;  /* 0x000000ffff067224 */ /* 0x000fe200078e0002 */
[----:B------:R-:W-:Y:S02]  /*1600*/  MOV R7, R18 ;  /* 0x0000001200077202 */ /* 0x000fe40000000f00 */
[----:B---3--:R-:W-:Y:S02]  /*1610*/  MOV R4, UR4 ;  /* 0x0000000400047c02 */ /* 0x008fe40008000f00 */
[----:B------:R-:W-:Y:S01]  /*1620*/  MOV R5, UR5 ;  /* 0x0000000500057c02 */ /* 0x000fe20008000f00 */
[----:B--2---:R-:W2:Y:S02]  /*1630*/  F2F.F64.F32 R8, R0 ;  /* 0x0000000000087310 */ /* 0x004ea40000201800 */
[----:B-12---:R0:W-:Y:S04]  /*1640*/  STL.64 [R1], R8 ;  /* 0x0000000801007387 */ /* 0x0061e80000100a00 */
[----:B------:R-:W-:-:S07]  /*1650*/  LEPC R20, `(.L_x_18) ;  /* 0x000000001014794e */ /* 0x000fce0000000000 */
[----:B0-----:R-:W-:Y:S05]  /*1660*/  CALL.ABS.NOINC R10 ;  /* 0x000000000a007343 */ /* 0x001fea0003c00000 */
.L_x_18:
[----:B------:R-:W2:Y:S01]  /*1670*/  LDG.E R0, desc[UR36][R16.64+0x10] ;  /* 0x0000102410007981 */ /* 0x000ea2000c1e1900 */
[----:B------:R0:W1:Y:S01]  /*1680*/  LDC.64 R10, c[0x4][R19] ;  /* 0x01000000130a7b82 */ /* 0x0000620000000a00 */
[----:B------:R-:W3:Y:S01]  /*1690*/  LDCU.64 UR4, c[0x4][0x8] ;  /* 0x01000100ff0477ac */ /* 0x000ee20008000a00 */
[----:B------:R-:W-:Y:S01]  /*16a0*/  MOV R6, R2 ;  /* 0x0000000200067202 */ /* 0x000fe20000000f00 */
[----:B------:R-:W-:Y:S01]  /*16b0*/  IMAD.MOV.U32 R7, RZ, RZ, R18 ;  /* 0x000000ffff077224 */ /* 0x000fe200078e0012 */
[----:B---3--:R-:W-:Y:S02]  /*16c0*/  MOV R4, UR4 ;  /* 0x0000000400047c02 */ /* 0x008fe40008000f00 */
[----:B------:R-:W-:Y:S01]  /*16d0*/  MOV R5, UR5 ;  /* 0x0000000500057c02 */ /* 0x000fe20008000f00 */
[----:B--2---:R-:W2:Y:S02]  /*16e0*/  F2F.F64.F32 R8, R0 ;  /* 0x0000000000087310 */ /* 0x004ea40000201800 */
[----:B-12---:R0:W-:Y:S04]  /*16f0*/  STL.64 [R1], R8 ;  /* 0x0000000801007387 */ /* 0x0061e80000100a00 */
[----:B------:R-:W-:-:S07]  /*1700*/  LEPC R20, `(.L_x_19) ;  /* 0x000000001014794e */ /* 0x000fce0000000000 */
[----:B0-----:R-:W-:Y:S05]  /*1710*/  CALL.ABS.NOINC R10 ;  /* 0x000000000a007343 */ /* 0x001fea0003c00000 */
.L_x_19:
[----:B------:R-:W2:Y:S01]  /*1720*/  LDG.E R0, desc[UR36][R16.64+0x14] ;  /* 0x0000142410007981 */ /* 0x000ea2000c1e1900 */
[----:B------:R0:W1:Y:S01]  /*1730*/  LDC.64 R10, c[0x4][R19] ;  /* 0x01000000130a7b82 */ /* 0x0000620000000a00 */
[----:B------:R-:W3:Y:S01]  /*1740*/  LDCU.64 UR4, c[0x4][0x8] ;  /* 0x01000100ff0477ac */ /* 0x000ee20008000a00 */
[----:B------:R-:W-:Y:S02]  /*1750*/  MOV R6, R2 ;  /* 0x0000000200067202 */ /* 0x000fe40000000f00 */
[----:B------:R-:W-:Y:S02]  /*1760*/  MOV R7, R18 ;  /* 0x0000001200077202 */ /* 0x000fe40000000f00 */
[----:B---3--:R-:W-:Y:S02]  /*1770*/  MOV R4, UR4 ;  /* 0x0000000400047c02 */ /* 0x008fe40008000f00 */
[----:B------:R-:W-:Y:S01]  /*1780*/  MOV R5, UR5 ;  /* 0x0000000500057c02 */ /* 0x000fe20008000f00 */
[----:B--2---:R-:W2:Y:S02]  /*1790*/  F2F.F64.F32 R8, R0 ;  /* 0x0000000000087310 */ /* 0x004ea40000201800 */
[----:B-12---:R0:W-:Y:S04]  /*17a0*/  STL.64 [R1], R8 ;  /* 0x0000000801007387 */ /* 0x0061e80000100a00 */
[----:B------:R-:W-:-:S07]  /*17b0*/  LEPC R20, `(.L_x_20) ;  /* 0x000000001014794e */ /* 0x000fce0000000000 */
[----:B0-----:R-:W-:Y:S05]  /*17c0*/  CALL.ABS.NOINC R10 ;  /* 0x000000000a007343 */ /* 0x001fea0003c00000 */
.L_x_20:
        /* <DEDUP_REMOVED lines=11> */
.L_x_21:
        /* <DEDUP_REMOVED lines=11> */
.L_x_22:
        /* <DEDUP_REMOVED lines=11> */
.L_x_23:
        /* <DEDUP_REMOVED lines=11> */
.L_x_24:
        /* <DEDUP_REMOVED lines=11> */
.L_x_25:
        /* <DEDUP_REMOVED lines=11> */
.L_x_26:
[----:B------:R-:W0:Y:S02]  /*1bf0*/  LDCU.64 UR4, c[0x0][0x388] ;  /* 0x00007100ff0477ac */ /* 0x000e240008000a00 */
[----:B0-----:R-:W-:-:S04]  /*1c00*/  UIADD3 UR4, UP0, UPT, UR38, UR4, URZ ;  /* 0x0000000426047290 */ /* 0x001fc8000ff1e0ff */
[----:B------:R-:W-:Y:S02]  /*1c10*/  UIADD3.X UR5, UPT, UPT, UR39, UR5, URZ, UP0, !UPT ;  /* 0x0000000527057290 */ /* 0x000fe400087fe4ff */
[----:B------:R-:W-:-:S04]  /*1c20*/  MOV R10, UR4 ;  /* 0x00000004000a7c02 */ /* 0x000fc80008000f00 */
[----:B------:R-:W-:-:S05]  /*1c30*/  IMAD.U32 R11, RZ, RZ, UR5 ;  /* 0x00000005ff0b7e24 */ /* 0x000fca000f8e00ff */
        /* <DEDUP_REMOVED lines=11> */
.L_x_27:
[----:B------:R-:W-:Y:S05]  /*1cf0*/  EXIT ;  /* 0x000000000000794d */ /* 0x000fea0003800000 */
.L_x_28:
[----:B------:R-:W-:-:S00]  /*1d00*/  BRA `(.L_x_28) ;  /* 0xfffffffc00fc7947 */ /* 0x000fc0000383ffff */
[----:B------:R-:W-:-:S00]  /*1d10*/  NOP ;  /* 0x0000000000007918 */ /* 0x000fc00000000000 */
        /* <DEDUP_REMOVED lines=14> */
.L_x_29:


//--------------------- .nv.global.init           --------------------------
	.section	.nv.global.init,"aw",@progbits
.nv.global.init:
	.type		$str,@object
	.size		$str,($str$1 - $str)
$str:
        /*0000*/ 	.byte	0x20, 0x25, 0x33, 0x2e, 0x31, 0x66, 0x20, 0x00
	.type		$str$1,@object
	.size		$str$1,(.L_1 - $str$1)
$str$1:
        /*0008*/ 	.byte	0x0a, 0x20, 0x20, 0x25, 0x33, 0x2e, 0x31, 0x66, 0x20, 0x0a, 0x00
.L_1:


//--------------------- .nv.shared.reserved.0     --------------------------
	.section	.nv.shared.reserved.0,"aw",@nobits
	.weak		__nv_reservedSMEM_offset_0_alias
	.size		__nv_reservedSMEM_offset_0_alias, 0, 64
	.other		__nv_reservedSMEM_offset_0_alias,@"STO_CUDA_RESERVED_SHARED STV_DEFAULT"
__nv_reservedSMEM_offset_0_alias:
	.zero		0
	.zero		64


//--------------------- .nv.constant0._Z6kernelPfmii --------------------------
	.section	.nv.constant0._Z6kernelPfmii,"a",@progbits
	.sectionflags	@""
	.align	4
.nv.constant0._Z6kernelPfmii:
	.zero		920


//--------------------- SYMBOLS --------------------------

	.type		.nv.reservedSmem.offset0,@object
	.size		.nv.reservedSmem.offset0,0x4
	.type		vprintf,@function
